	.headerflags	@"EF_CUDA_TEXMODE_UNIFIED EF_CUDA_64BIT_ADDRESS EF_CUDA_ACCELERATORS EF_CUDA_SM90 EF_CUDA_VIRTUAL_SM(EF_CUDA_SM90)"
	.elftype	@"ET_EXEC"


//--------------------- .nv.info                  --------------------------
	.section	.nv.info,"",@"SHT_CUDA_INFO"
	.align	4


	//----- nvinfo : EIATTR_REGCOUNT
	.align		4
        /*0000*/ 	.byte	0x04, 0x2f
        /*0002*/ 	.short	(.L_3 - .L_2)
	.align		4
.L_2:
        /*0004*/ 	.word	index@(triton_poi_fused__native_batch_norm_legit_no_training_10)
        /*0008*/ 	.word	0x00000012


	//----- nvinfo : EIATTR_MIN_STACK_SIZE
	.align		4
.L_3:
        /*000c*/ 	.byte	0x04, 0x12
        /*000e*/ 	.short	(.L_5 - .L_4)
	.align		4
.L_4:
        /*0010*/ 	.word	index@(triton_poi_fused__native_batch_norm_legit_no_training_10)
        /*0014*/ 	.word	0x00000000


	//----- nvinfo : EIATTR_FRAME_SIZE
	.align		4
.L_5:
        /*0018*/ 	.byte	0x04, 0x11
        /*001a*/ 	.short	(.L_7 - .L_6)
	.align		4
.L_6:
        /*001c*/ 	.word	index@(triton_poi_fused__native_batch_norm_legit_no_training_10)
        /*0020*/ 	.word	0x00000000


	//----- nvinfo : EIATTR_MIN_STACK_SIZE
	.align		4
.L_7:
        /*0024*/ 	.byte	0x04, 0x12
        /*0026*/ 	.short	(.L_9 - .L_8)
	.align		4
.L_8:
        /*0028*/ 	.word	index@(triton_poi_fused__native_batch_norm_legit_no_training_10)
        /*002c*/ 	.word	0x00000000
.L_9:


//--------------------- .nv.info.triton_poi_fused__native_batch_norm_legit_no_training_10 --------------------------
	.section	.nv.info.triton_poi_fused__native_batch_norm_legit_no_training_10,"",@"SHT_CUDA_INFO"
	.sectionflags	@""
	.align	4


	//----- nvinfo : EIATTR_CUDA_API_VERSION
	.align		4
        /*0000*/ 	.byte	0x04, 0x37
        /*0002*/ 	.short	(.L_11 - .L_10)
.L_10:
        /*0004*/ 	.word	0x0000007c


	//----- nvinfo : EIATTR_KPARAM_INFO
	.align		4
.L_11:
        /*0008*/ 	.byte	0x04, 0x17
        /*000a*/ 	.short	(.L_13 - .L_12)
.L_12:
        /*000c*/ 	.word	0x00000000
        /*0010*/ 	.short	0x0006
        /*0012*/ 	.short	0x0030
        /*0014*/ 	.byte	0x00, 0xf0, 0x11, 0x00


	//----- nvinfo : EIATTR_KPARAM_INFO
	.align		4
.L_13:
        /*0018*/ 	.byte	0x04, 0x17
        /*001a*/ 	.short	(.L_15 - .L_14)
.L_14:
        /*001c*/ 	.word	0x00000000
        /*0020*/ 	.short	0x0005
        /*0022*/ 	.short	0x0028
        /*0024*/ 	.byte	0x00, 0xf4, 0x21, 0x00


	//----- nvinfo : EIATTR_KPARAM_INFO
	.align		4
.L_15:
        /*0028*/ 	.byte	0x04, 0x17
        /*002a*/ 	.short	(.L_17 - .L_16)
.L_16:
        /*002c*/ 	.word	0x00000000
        /*0030*/ 	.short	0x0004
        /*0032*/ 	.short	0x0020
        /*0034*/ 	.byte	0x00, 0xf4, 0x21, 0x00


	//----- nvinfo : EIATTR_KPARAM_INFO
	.align		4
.L_17:
        /*0038*/ 	.byte	0x04, 0x17
        /*003a*/ 	.short	(.L_19 - .L_18)
.L_18:
        /*003c*/ 	.word	0x00000000
        /*0040*/ 	.short	0x0003
        /*0042*/ 	.short	0x0018
        /*0044*/ 	.byte	0x00, 0xf4, 0x21, 0x00


	//----- nvinfo : EIATTR_KPARAM_INFO
	.align		4
.L_19:
        /*0048*/ 	.byte	0x04, 0x17
        /*004a*/ 	.short	(.L_21 - .L_20)
.L_20:
        /*004c*/ 	.word	0x00000000
        /*0050*/ 	.short	0x0002
        /*0052*/ 	.short	0x0010
        /*0054*/ 	.byte	0x00, 0xf4, 0x21, 0x00


	//----- nvinfo : EIATTR_KPARAM_INFO
	.align		4
.L_21:
        /*0058*/ 	.byte	0x04, 0x17
        /*005a*/ 	.short	(.L_23 - .L_22)
.L_22:
        /*005c*/ 	.word	0x00000000
        /*0060*/ 	.short	0x0001
        /*0062*/ 	.short	0x0008
        /*0064*/ 	.byte	0x00, 0xf4, 0x21, 0x00


	//----- nvinfo : EIATTR_KPARAM_INFO
	.align		4
.L_23:
        /*0068*/ 	.byte	0x04, 0x17
        /*006a*/ 	.short	(.L_25 - .L_24)
.L_24:
        /*006c*/ 	.word	0x00000000
        /*0070*/ 	.short	0x0000
        /*0072*/ 	.short	0x0000
        /*0074*/ 	.byte	0x00, 0xf4, 0x21, 0x00


	//----- nvinfo : EIATTR_SPARSE_MMA_MASK
	.align		4
.L_25:
        /*0078*/ 	.byte	0x03, 0x50
        /*007a*/ 	.short	0x0000


	//----- nvinfo : EIATTR_MAXREG_COUNT
	.align		4
        /*007c*/ 	.byte	0x03, 0x1b
        /*007e*/ 	.short	0x00ff


	//----- nvinfo : EIATTR_EXIT_INSTR_OFFSETS
	.align		4
        /*0080*/ 	.byte	0x04, 0x1c
        /*0082*/ 	.short	(.L_27 - .L_26)


	//   ....[0]....
.L_26:
        /*0084*/ 	.word	0x00000300


	//   ....[1]....
        /*0088*/ 	.word	0x00000320


	//----- nvinfo : EIATTR_REQNTID
	.align		4
.L_27:
        /*008c*/ 	.byte	0x04, 0x10
        /*008e*/ 	.short	(.L_29 - .L_28)
.L_28:
        /*0090*/ 	.word	0x00000080
        /*0094*/ 	.word	0x00000001
        /*0098*/ 	.word	0x00000001


	//----- nvinfo : EIATTR_CBANK_PARAM_SIZE
	.align		4
.L_29:
        /*009c*/ 	.byte	0x03, 0x19
        /*009e*/ 	.short	0x0034


	//----- nvinfo : EIATTR_PARAM_CBANK
	.align		4
        /*00a0*/ 	.byte	0x04, 0x0a
        /*00a2*/ 	.short	(.L_31 - .L_30)
	.align		4
.L_30:
        /*00a4*/ 	.word	index@(.nv.constant0.triton_poi_fused__native_batch_norm_legit_no_training_10)
        /*00a8*/ 	.short	0x0210
        /*00aa*/ 	.short	0x0034


	//----- nvinfo : EIATTR_SW_WAR
	.align		4
.L_31:
        /*00ac*/ 	.byte	0x04, 0x36
        /*00ae*/ 	.short	(.L_33 - .L_32)
.L_32:
        /*00b0*/ 	.word	0x00000008
.L_33:


//--------------------- .nv.callgraph             --------------------------
	.section	.nv.callgraph,"",@"SHT_CUDA_CALLGRAPH"
	.align	4
	.sectionentsize	8
	.align		4
        /*0000*/ 	.word	0x00000000
	.align		4
        /*0004*/ 	.word	0xffffffff
	.align		4
        /*0008*/ 	.word	0x00000000
	.align		4
        /*000c*/ 	.word	0xfffffffe
	.align		4
        /*0010*/ 	.word	0x00000000
	.align		4
        /*0014*/ 	.word	0xfffffffd
	.align		4
        /*0018*/ 	.word	0x00000000
	.align		4
        /*001c*/ 	.word	0xfffffffc


//--------------------- .nv.constant4             --------------------------
	.section	.nv.constant4,"a",@progbits
	.align	8
	.align		8
.nv.constant4:
        /*0000*/ 	.dword	_$_str
	.align		8
        /*0008*/ 	.dword	_$_str_$_2


//--------------------- .text.triton_poi_fused__native_batch_norm_legit_no_training_10 --------------------------
	.section	.text.triton_poi_fused__native_batch_norm_legit_no_training_10,"ax",@progbits
	.align	128
        .global         triton_poi_fused__native_batch_norm_legit_no_training_10
        .type           triton_poi_fused__native_batch_norm_legit_no_training_10,@function
        .size           triton_poi_fused__native_batch_norm_legit_no_training_10,(.L_x_1 - triton_poi_fused__native_batch_norm_legit_no_training_10)
        .other          triton_poi_fused__native_batch_norm_legit_no_training_10,@"STO_CUDA_ENTRY STV_DEFAULT"
triton_poi_fused__native_batch_norm_legit_no_training_10:
.text.triton_poi_fused__native_batch_norm_legit_no_training_10:
[----:B------:R-:W0:Y:S01]  /*0000*/  LDC R1, c[0x0][0x28] ;  /* 0x00000a00ff017b82 */ /* 0x000e220000000800 */
[----:B------:R-:W1:Y:S07]  /*0010*/  S2R R0, SR_TID.X ;  /* 0x0000000000007919 */ /* 0x000e6e0000002100 */
[----:B------:R-:W2:Y:S01]  /*0020*/  LDC.64 R8, c[0x0][0x220] ;  /* 0x00008800ff087b82 */ /* 0x000ea20000000a00 */
[----:B------:R-:W-:Y:S01]  /*0030*/  HFMA2.MMA R14, -RZ, RZ, 0, 0 ;  /* 0x00000000ff0e7435 */ /* 0x000fe200000001ff */
[----:B------:R-:W-:Y:S01]  /*0040*/  ULDC.64 UR4, c[0x0][0x208] ;  /* 0x0000820000047ab9 */ /* 0x000fe20000000a00 */
[----:B------:R-:W3:Y:S05]  /*0050*/  S2R R3, SR_CTAID.X ;  /* 0x0000000000037919 */ /* 0x000eea0000002500 */
[----:B------:R-:W4:Y:S08]  /*0060*/  LDC.64 R4, c[0x0][0x210] ;  /* 0x00008400ff047b82 */ /* 0x000f300000000a00 */
[----:B------:R-:W5:Y:S08]  /*0070*/  LDC.64 R6, c[0x0][0x218] ;  /* 0x00008600ff067b82 */ /* 0x000f700000000a00 */
[----:B------:R-:W5:Y:S01]  /*0080*/  LDC.64 R10, c[0x0][0x228] ;  /* 0x00008a00ff0a7b82 */ /* 0x000f620000000a00 */
[----:B-1----:R-:W-:-:S07]  /*0090*/  LOP3.LUT R0, R0, 0x7f, RZ, 0xc0, !PT ;  /* 0x0000007f00007812 */ /* 0x002fce00078ec0ff */
[----:B------:R-:W1:Y:S01]  /*00a0*/  LDC.64 R12, c[0x0][0x230] ;  /* 0x00008c00ff0c7b82 */ /* 0x000e620000000a00 */
[----:B---3--:R-:W-:Y:S02]  /*00b0*/  SHF.R.S32.HI R2, RZ, 0x18, R3 ;  /* 0x00000018ff027819 */ /* 0x008fe40000011403 */
[----:B------:R-:W-:Y:S02]  /*00c0*/  LEA R0, R3, R0, 0x7 ;  /* 0x0000000003007211 */ /* 0x000fe400078e38ff */
[----:B------:R-:W-:Y:S02]  /*00d0*/  SGXT R3, R2, 0x1 ;  /* 0x000000010203781a */ /* 0x000fe40000000200 */
[----:B------:R-:W-:Y:S02]  /*00e0*/  ISETP.GE.AND P2, PT, R0, 0x80, PT ;  /* 0x000000800000780c */ /* 0x000fe40003f46270 */
[----:B------:R-:W-:-:S04]  /*00f0*/  LEA.HI R3, R3, R0, RZ, 0x4 ;  /* 0x0000000003037211 */ /* 0x000fc800078f20ff */
[----:B------:R-:W-:-:S04]  /*0100*/  SHF.R.S32.HI R2, RZ, 0x4, R3 ;  /* 0x00000004ff027819 */ /* 0x000fc80000011403 */
[----:B------:R-:W-:-:S04]  /*0110*/  LEA.HI R3, R3, R2, RZ, 0x1 ;  /* 0x0000000203037211 */ /* 0x000fc800078f08ff */
[----:B------:R-:W-:-:S04]  /*0120*/  LOP3.LUT R3, R3, 0xfffffffe, RZ, 0xc0, !PT ;  /* 0xfffffffe03037812 */ /* 0x000fc800078ec0ff */
[----:B------:R-:W-:-:S05]  /*0130*/  IADD3 R15, R2, -R3, RZ ;  /* 0x80000003020f7210 */ /* 0x000fca0007ffe0ff */
[----:B--2---:R-:W-:-:S05]  /*0140*/  IMAD.WIDE R8, R15, 0x4, R8 ;  /* 0x000000040f087825 */ /* 0x004fca00078e0208 */
[----:B------:R2:W3:Y:S01]  /*0150*/  @!P2 LDG.E.EL R14, desc[UR4][R8.64] ;  /* 0x00000004080ea981 */ /* 0x0004e2000c2e1900 */
[----:B------:R-:W-:Y:S01]  /*0160*/  CS2R R2, SRZ ;  /* 0x0000000000027805 */ /* 0x000fe2000001ff00 */
[----:B----4-:R-:W-:-:S04]  /*0170*/  IMAD.WIDE R4, R0, 0x4, R4 ;  /* 0x0000000400047825 */ /* 0x010fc800078e0204 */
[C---:B-----5:R-:W-:Y:S01]  /*0180*/  IMAD.WIDE R6, R15.reuse, 0x4, R6 ;  /* 0x000000040f067825 */ /* 0x060fe200078e0206 */
[----:B------:R4:W5:Y:S03]  /*0190*/  @!P2 LDG.E R2, desc[UR4][R4.64] ;  /* 0x000000040402a981 */ /* 0x000966000c1e1900 */
[C---:B0-2---:R-:W-:Y:S01]  /*01a0*/  IMAD.WIDE R8, R15.reuse, 0x4, R10 ;  /* 0x000000040f087825 */ /* 0x045fe200078e020a */
[----:B------:R0:W5:Y:S03]  /*01b0*/  @!P2 LDG.E.EL R3, desc[UR4][R6.64] ;  /* 0x000000040603a981 */ /* 0x000166000c2e1900 */
[----:B-1----:R-:W-:Y:S01]  /*01c0*/  IMAD.WIDE R10, R15, 0x4, R12 ;  /* 0x000000040f0a7825 */ /* 0x002fe200078e020c */
[----:B------:R-:W-:Y:S01]  /*01d0*/  CS2R R12, SRZ ;  /* 0x00000000000c7805 */ /* 0x000fe2000001ff00 */
[----:B----4-:R-:W1:Y:S05]  /*01e0*/  LDC.64 R4, c[0x0][0x238] ;  /* 0x00008e00ff047b82 */ /* 0x010e6a0000000a00 */
[----:B------:R-:W2:Y:S04]  /*01f0*/  @!P2 LDG.E.EL R12, desc[UR4][R8.64] ;  /* 0x00000004080ca981 */ /* 0x000ea8000c2e1900 */
[----:B------:R-:W2:Y:S01]  /*0200*/  @!P2 LDG.E.EL R13, desc[UR4][R10.64] ;  /* 0x000000040a0da981 */ /* 0x000ea2000c2e1900 */
[----:B0-----:R-:W-:Y:S01]  /*0210*/  MOV R6, 0x3e800000 ;  /* 0x3e80000000067802 */ /* 0x001fe20000000f00 */
[----:B---3--:R-:W-:-:S04]  /*0220*/  FADD R14, R14, 9.9999997473787516356e-06 ;  /* 0x3727c5ac0e0e7421 */ /* 0x008fc80000000000 */
[----:B------:R-:W0:Y:S01]  /*0230*/  MUFU.SQRT R15, R14 ;  /* 0x0000000e000f7308 */ /* 0x000e220000002000 */
[----:B-----5:R-:W-:Y:S01]  /*0240*/  FADD R2, -R3, R2 ;  /* 0x0000000203027221 */ /* 0x020fe20000000100 */
[C---:B0-----:R-:W-:Y:S02]  /*0250*/  FSETP.GT.AND P0, PT, R15.reuse, 8.50705917302346158658e+37, PT ;  /* 0x7e8000000f00780b */ /* 0x041fe40003f04000 */
[----:B------:R-:W-:Y:S02]  /*0260*/  FSETP.GEU.AND P1, PT, R15, 1.175494350822287508e-38, PT ;  /* 0x008000000f00780b */ /* 0x000fe40003f2e000 */
[----:B------:R-:W-:-:S09]  /*0270*/  FSEL R6, R6, 1, P0 ;  /* 0x3f80000006067808 */ /* 0x000fd20000000000 */
[----:B------:R-:W-:Y:S02]  /*0280*/  @P0 FMUL R15, R15, 0.25 ;  /* 0x3e8000000f0f0820 */ /* 0x000fe40000400000 */
[----:B------:R-:W-:Y:S02]  /*0290*/  @!P1 FMUL R6, R6, 16777216 ;  /* 0x4b80000006069820 */ /* 0x000fe40000400000 */
[----:B------:R-:W-:-:S06]  /*02a0*/  @!P1 FMUL R15, R15, 16777216 ;  /* 0x4b8000000f0f9820 */ /* 0x000fcc0000400000 */
[----:B------:R-:W0:Y:S02]  /*02b0*/  MUFU.RCP R15, R15 ;  /* 0x0000000f000f7308 */ /* 0x000e240000001000 */
[----:B0-----:R-:W-:-:S04]  /*02c0*/  FMUL R3, R15, R6 ;  /* 0x000000060f037220 */ /* 0x001fc80000400000 */
[----:B------:R-:W-:Y:S01]  /*02d0*/  FMUL R6, R2, R3 ;  /* 0x0000000302067220 */ /* 0x000fe20000400000 */
[----:B-1----:R-:W-:-:S04]  /*02e0*/  IMAD.WIDE R2, R0, 0x4, R4 ;  /* 0x0000000400027825 */ /* 0x002fc800078e0204 */
[----:B--2---:R-:W-:Y:S01]  /*02f0*/  FFMA R13, R6, R12, R13 ;  /* 0x0000000c060d7223 */ /* 0x004fe2000000000d */
[----:B------:R-:W-:Y:S06]  /*0300*/  @P2 EXIT ;  /* 0x000000000000294d */ /* 0x000fec0003800000 */
[----:B------:R-:W-:Y:S01]  /*0310*/  STG.E desc[UR4][R2.64], R13 ;  /* 0x0000000d02007986 */ /* 0x000fe2000c101904 */
[----:B------:R-:W-:Y:S05]  /*0320*/  EXIT ;  /* 0x000000000000794d */ /* 0x000fea0003800000 */
.L_x_0:
[----:B------:R-:W-:-:S00]  /*0330*/  BRA `(.L_x_0) ;  /* 0xfffffffc00fc7947 */ /* 0x000fc0000383ffff */
[----:B------:R-:W-:-:S00]  /*0340*/  NOP ;  /* 0x0000000000007918 */ /* 0x000fc00000000000 */
        /* <DEDUP_REMOVED lines=11> */
.L_x_1:


//--------------------- .nv.global.init           --------------------------
	.section	.nv.global.init,"aw",@progbits
.nv.global.init:
	.type		_$_str,@object
	.size		_$_str,(_$_str_$_2 - _$_str)
_$_str:
        /*0000*/ 	.byte	0x5f, 0x5f, 0x43, 0x55, 0x44, 0x41, 0x5f, 0x46, 0x54, 0x5a, 0x00
	.type		_$_str_$_2,@object
	.size		_$_str_$_2,(.L_1 - _$_str_$_2)
_$_str_$_2:
        /*000b*/ 	.byte	0x5f, 0x5f, 0x43, 0x55, 0x44, 0x41, 0x5f, 0x50, 0x52, 0x45, 0x43, 0x5f, 0x53, 0x51, 0x52, 0x54
        /*001b*/ 	.byte	0x00
.L_1:


//--------------------- .nv.constant0.triton_poi_fused__native_batch_norm_legit_no_training_10 --------------------------
	.section	.nv.constant0.triton_poi_fused__native_batch_norm_legit_no_training_10,"a",@progbits
	.sectionflags	@""
	.align	4
.nv.constant0.triton_poi_fused__native_batch_norm_legit_no_training_10:
	.zero		580
